	.headerflags	@"EF_CUDA_TEXMODE_UNIFIED EF_CUDA_64BIT_ADDRESS EF_CUDA_ACCELERATORS EF_CUDA_SM90 EF_CUDA_VIRTUAL_SM(EF_CUDA_SM90)"
	.elftype	@"ET_EXEC"


//--------------------- .nv.info                  --------------------------
	.section	.nv.info,"",@"SHT_CUDA_INFO"
	.align	4


	//----- nvinfo : EIATTR_REGCOUNT
	.align		4
        /*0000*/ 	.byte	0x04, 0x2f
        /*0002*/ 	.short	(.L_1 - .L_0)
	.align		4
.L_0:
        /*0004*/ 	.word	index@(triton_poi_fused_cat_8)
        /*0008*/ 	.word	0x0000000f


	//----- nvinfo : EIATTR_MIN_STACK_SIZE
	.align		4
.L_1:
        /*000c*/ 	.byte	0x04, 0x12
        /*000e*/ 	.short	(.L_3 - .L_2)
	.align		4
.L_2:
        /*0010*/ 	.word	index@(triton_poi_fused_cat_8)
        /*0014*/ 	.word	0x00000000


	//----- nvinfo : EIATTR_FRAME_SIZE
	.align		4
.L_3:
        /*0018*/ 	.byte	0x04, 0x11
        /*001a*/ 	.short	(.L_5 - .L_4)
	.align		4
.L_4:
        /*001c*/ 	.word	index@(triton_poi_fused_cat_8)
        /*0020*/ 	.word	0x00000000


	//----- nvinfo : EIATTR_MIN_STACK_SIZE
	.align		4
.L_5:
        /*0024*/ 	.byte	0x04, 0x12
        /*0026*/ 	.short	(.L_7 - .L_6)
	.align		4
.L_6:
        /*0028*/ 	.word	index@(triton_poi_fused_cat_8)
        /*002c*/ 	.word	0x00000000
.L_7:


//--------------------- .nv.info.triton_poi_fused_cat_8 --------------------------
	.section	.nv.info.triton_poi_fused_cat_8,"",@"SHT_CUDA_INFO"
	.sectionflags	@""
	.align	4


	//----- nvinfo : EIATTR_CUDA_API_VERSION
	.align		4
        /*0000*/ 	.byte	0x04, 0x37
        /*0002*/ 	.short	(.L_9 - .L_8)
.L_8:
        /*0004*/ 	.word	0x0000007c


	//----- nvinfo : EIATTR_KPARAM_INFO
	.align		4
.L_9:
        /*0008*/ 	.byte	0x04, 0x17
        /*000a*/ 	.short	(.L_11 - .L_10)
.L_10:
        /*000c*/ 	.word	0x00000000
        /*0010*/ 	.short	0x0003
        /*0012*/ 	.short	0x0018
        /*0014*/ 	.byte	0x00, 0xf0, 0x11, 0x00


	//----- nvinfo : EIATTR_KPARAM_INFO
	.align		4
.L_11:
        /*0018*/ 	.byte	0x04, 0x17
        /*001a*/ 	.short	(.L_13 - .L_12)
.L_12:
        /*001c*/ 	.word	0x00000000
        /*0020*/ 	.short	0x0002
        /*0022*/ 	.short	0x0010
        /*0024*/ 	.byte	0x00, 0xf4, 0x21, 0x00


	//----- nvinfo : EIATTR_KPARAM_INFO
	.align		4
.L_13:
        /*0028*/ 	.byte	0x04, 0x17
        /*002a*/ 	.short	(.L_15 - .L_14)
.L_14:
        /*002c*/ 	.word	0x00000000
        /*0030*/ 	.short	0x0001
        /*0032*/ 	.short	0x0008
        /*0034*/ 	.byte	0x00, 0xf4, 0x21, 0x00


	//----- nvinfo : EIATTR_KPARAM_INFO
	.align		4
.L_15:
        /*0038*/ 	.byte	0x04, 0x17
        /*003a*/ 	.short	(.L_17 - .L_16)
.L_16:
        /*003c*/ 	.word	0x00000000
        /*0040*/ 	.short	0x0000
        /*0042*/ 	.short	0x0000
        /*0044*/ 	.byte	0x00, 0xf4, 0x21, 0x00


	//----- nvinfo : EIATTR_SPARSE_MMA_MASK
	.align		4
.L_17:
        /*0048*/ 	.byte	0x03, 0x50
        /*004a*/ 	.short	0x0000


	//----- nvinfo : EIATTR_MAXREG_COUNT
	.align		4
        /*004c*/ 	.byte	0x03, 0x1b
        /*004e*/ 	.short	0x00ff


	//----- nvinfo : EIATTR_EXIT_INSTR_OFFSETS
	.align		4
        /*0050*/ 	.byte	0x04, 0x1c
        /*0052*/ 	.short	(.L_19 - .L_18)


	//   ....[0]....
.L_18:
        /*0054*/ 	.word	0x000002c0


	//   ....[1]....
        /*0058*/ 	.word	0x000002e0


	//----- nvinfo : EIATTR_REQNTID
	.align		4
.L_19:
        /*005c*/ 	.byte	0x04, 0x10
        /*005e*/ 	.short	(.L_21 - .L_20)
.L_20:
        /*0060*/ 	.word	0x00000020
        /*0064*/ 	.word	0x00000001
        /*0068*/ 	.word	0x00000001


	//----- nvinfo : EIATTR_CBANK_PARAM_SIZE
	.align		4
.L_21:
        /*006c*/ 	.byte	0x03, 0x19
        /*006e*/ 	.short	0x001c


	//----- nvinfo : EIATTR_PARAM_CBANK
	.align		4
        /*0070*/ 	.byte	0x04, 0x0a
        /*0072*/ 	.short	(.L_23 - .L_22)
	.align		4
.L_22:
        /*0074*/ 	.word	index@(.nv.constant0.triton_poi_fused_cat_8)
        /*0078*/ 	.short	0x0210
        /*007a*/ 	.short	0x001c


	//----- nvinfo : EIATTR_SW_WAR
	.align		4
.L_23:
        /*007c*/ 	.byte	0x04, 0x36
        /*007e*/ 	.short	(.L_25 - .L_24)
.L_24:
        /*0080*/ 	.word	0x00000008
.L_25:


//--------------------- .nv.callgraph             --------------------------
	.section	.nv.callgraph,"",@"SHT_CUDA_CALLGRAPH"
	.align	4
	.sectionentsize	8
	.align		4
        /*0000*/ 	.word	0x00000000
	.align		4
        /*0004*/ 	.word	0xffffffff
	.align		4
        /*0008*/ 	.word	0x00000000
	.align		4
        /*000c*/ 	.word	0xfffffffe
	.align		4
        /*0010*/ 	.word	0x00000000
	.align		4
        /*0014*/ 	.word	0xfffffffd
	.align		4
        /*0018*/ 	.word	0x00000000
	.align		4
        /*001c*/ 	.word	0xfffffffc


//--------------------- .text.triton_poi_fused_cat_8 --------------------------
	.section	.text.triton_poi_fused_cat_8,"ax",@progbits
	.align	128
        .global         triton_poi_fused_cat_8
        .type           triton_poi_fused_cat_8,@function
        .size           triton_poi_fused_cat_8,(.L_x_1 - triton_poi_fused_cat_8)
        .other          triton_poi_fused_cat_8,@"STO_CUDA_ENTRY STV_DEFAULT"
triton_poi_fused_cat_8:
.text.triton_poi_fused_cat_8:
[----:B------:R-:W0:Y:S02]  /*0000*/  LDC R1, c[0x0][0x28] ;  /* 0x00000a00ff017b82 */ /* 0x000e240000000800 */
[----:B------:R-:W1:Y:S01]  /*0010*/  S2R R12, SR_TID.X ;  /* 0x00000000000c7919 */ /* 0x000e620000002100 */
[----:B------:R-:W2:Y:S01]  /*0020*/  LDC.64 R4, c[0x0][0x218] ;  /* 0x00008600ff047b82 */ /* 0x000ea20000000a00 */
[----:B------:R-:W-:Y:S01]  /*0030*/  HFMA2.MMA R6, -RZ, RZ, 0, 0 ;  /* 0x00000000ff067435 */ /* 0x000fe200000001ff */
[----:B------:R-:W-:Y:S01]  /*0040*/  ULDC.64 UR4, c[0x0][0x208] ;  /* 0x0000820000047ab9 */ /* 0x000fe20000000a00 */
[----:B------:R-:W3:Y:S01]  /*0050*/  S2R R7, SR_CTAID.X ;  /* 0x0000000000077919 */ /* 0x000ee20000002500 */
[----:B-1----:R-:W-:-:S05]  /*0060*/  LOP3.LUT R0, R12, 0xf, RZ, 0xc0, !PT ;  /* 0x0000000f0c007812 */ /* 0x002fca00078ec0ff */
[----:B---3--:R-:W-:-:S05]  /*0070*/  IMAD R7, R7, 0x10, R0 ;  /* 0x0000001007077824 */ /* 0x008fca00078e0200 */
[----:B------:R-:W-:Y:S02]  /*0080*/  SHF.R.S32.HI R0, RZ, 0x1f, R7 ;  /* 0x0000001fff007819 */ /* 0x000fe40000011407 */
[----:B------:R-:W-:Y:S02]  /*0090*/  ISETP.GE.AND P0, PT, R7, 0x10, PT ;  /* 0x000000100700780c */ /* 0x000fe40003f06270 */
[----:B------:R-:W-:-:S04]  /*00a0*/  LEA.HI R0, R0, R7, RZ, 0x2 ;  /* 0x0000000700007211 */ /* 0x000fc800078f10ff */
[----:B------:R-:W-:Y:S02]  /*00b0*/  LOP3.LUT R2, R0, 0xfffffffc, RZ, 0xc0, !PT ;  /* 0xfffffffc00027812 */ /* 0x000fe400078ec0ff */
[----:B------:R-:W-:-:S03]  /*00c0*/  SHF.R.S32.HI R0, RZ, 0x2, R0 ;  /* 0x00000002ff007819 */ /* 0x000fc60000011400 */
[----:B------:R-:W-:Y:S02]  /*00d0*/  IMAD.IADD R9, R7, 0x1, -R2 ;  /* 0x0000000107097824 */ /* 0x000fe400078e0a02 */
[----:B------:R-:W1:Y:S02]  /*00e0*/  LDC.64 R2, c[0x0][0x210] ;  /* 0x00008400ff027b82 */ /* 0x000e640000000a00 */
[----:B------:R-:W-:Y:S01]  /*00f0*/  IMAD R11, R0, 0x2, R9 ;  /* 0x00000002000b7824 */ /* 0x000fe200078e0209 */
[----:B------:R-:W-:-:S03]  /*0100*/  ISETP.GT.AND P0, PT, R9, 0x1, !P0 ;  /* 0x000000010900780c */ /* 0x000fc60004704270 */
[----:B--2---:R-:W-:-:S10]  /*0110*/  IMAD.WIDE R4, R11, 0x4, R4 ;  /* 0x000000040b047825 */ /* 0x004fd400078e0204 */
[----:B------:R-:W2:Y:S01]  /*0120*/  @P0 LDG.E.EL R6, desc[UR4][R4.64+-0x8] ;  /* 0xfffff80404060981 */ /* 0x000ea2000c2e1900 */
[----:B------:R-:W-:Y:S01]  /*0130*/  ISETP.GE.AND P2, PT, R9, 0x2, PT ;  /* 0x000000020900780c */ /* 0x000fe20003f46270 */
[----:B------:R-:W-:-:S03]  /*0140*/  IMAD.MOV.U32 R0, RZ, RZ, RZ ;  /* 0x000000ffff007224 */ /* 0x000fc600078e00ff */
[----:B------:R-:W-:Y:S01]  /*0150*/  ISETP.LT.AND P1, PT, R7, 0x10, !P2 ;  /* 0x000000100700780c */ /* 0x000fe20005721270 */
[----:B-1----:R-:W-:-:S12]  /*0160*/  IMAD.WIDE R2, R11, 0x4, R2 ;  /* 0x000000040b027825 */ /* 0x002fd800078e0202 */
[----:B------:R1:W3:Y:S02]  /*0170*/  @P1 LDG.E.EL R0, desc[UR4][R2.64] ;  /* 0x0000000402001981 */ /* 0x0002e4000c2e1900 */
[----:B-1----:R-:W-:Y:S02]  /*0180*/  MOV R3, 0x3e800000 ;  /* 0x3e80000000037802 */ /* 0x002fe40000000f00 */
[----:B--2---:R-:W-:-:S05]  /*0190*/  SEL R6, R6, RZ, P0 ;  /* 0x000000ff06067207 */ /* 0x004fca0000000000 */
[----:B------:R-:W-:-:S04]  /*01a0*/  FADD R8, RZ, -R6 ;  /* 0x80000006ff087221 */ /* 0x000fc80000000000 */
[----:B------:R-:W-:-:S05]  /*01b0*/  FMUL R8, R8, 1.4426950216293334961 ;  /* 0x3fb8aa3b08087820 */ /* 0x000fca0000400000 */
[----:B------:R-:W-:Y:S02]  /*01c0*/  FSETP.GEU.AND P0, PT, R8, -126, PT ;  /* 0xc2fc00000800780b */ /* 0x000fe40003f0e000 */
[----:B---3--:R-:W-:-:S11]  /*01d0*/  SEL R9, R0, RZ, P1 ;  /* 0x000000ff00097207 */ /* 0x008fd60000800000 */
[----:B------:R-:W-:-:S04]  /*01e0*/  @!P0 FMUL R8, R8, 0.5 ;  /* 0x3f00000008088820 */ /* 0x000fc80000400000 */
[----:B------:R-:W1:Y:S02]  /*01f0*/  MUFU.EX2 R4, R8 ;  /* 0x0000000800047308 */ /* 0x000e640000000800 */
[----:B-1----:R-:W-:Y:S01]  /*0200*/  @!P0 FMUL R4, R4, R4 ;  /* 0x0000000404048220 */ /* 0x002fe20000400000 */
[----:B------:R-:W-:-:S03]  /*0210*/  LOP3.LUT P0, RZ, R12, 0x10, RZ, 0xc0, !PT ;  /* 0x000000100cff7812 */ /* 0x000fc6000780c0ff */
[----:B------:R-:W-:Y:S01]  /*0220*/  FADD R10, R4, 1 ;  /* 0x3f800000040a7421 */ /* 0x000fe20000000000 */
[----:B------:R-:W-:Y:S01]  /*0230*/  ISETP.LT.AND P0, PT, R7, 0x10, !P0 ;  /* 0x000000100700780c */ /* 0x000fe20004701270 */
[----:B------:R-:W1:Y:S03]  /*0240*/  LDC.64 R4, c[0x0][0x220] ;  /* 0x00008800ff047b82 */ /* 0x000e660000000a00 */
[----:B------:R-:W-:-:S04]  /*0250*/  FSETP.GT.AND P3, PT, R10, 8.50705917302346158658e+37, PT ;  /* 0x7e8000000a00780b */ /* 0x000fc80003f64000 */
[----:B------:R-:W-:-:S09]  /*0260*/  FSEL R3, R3, 1, P3 ;  /* 0x3f80000003037808 */ /* 0x000fd20001800000 */
[----:B------:R-:W-:-:S06]  /*0270*/  @P3 FMUL R10, R10, 0.25 ;  /* 0x3e8000000a0a3820 */ /* 0x000fcc0000400000 */
[----:B------:R-:W2:Y:S02]  /*0280*/  MUFU.RCP R10, R10 ;  /* 0x0000000a000a7308 */ /* 0x000ea40000001000 */
[----:B--2---:R-:W-:Y:S01]  /*0290*/  FMUL R11, R10, R3 ;  /* 0x000000030a0b7220 */ /* 0x004fe20000400000 */
[----:B-1----:R-:W-:-:S04]  /*02a0*/  IMAD.WIDE R2, R7, 0x4, R4 ;  /* 0x0000000407027825 */ /* 0x002fc800078e0204 */
[----:B------:R-:W-:Y:S01]  /*02b0*/  @P2 FMUL R9, R6, R11 ;  /* 0x0000000b06092220 */ /* 0x000fe20000400000 */
[----:B------:R-:W-:Y:S06]  /*02c0*/  @!P0 EXIT ;  /* 0x000000000000894d */ /* 0x000fec0003800000 */
[----:B------:R-:W-:Y:S01]  /*02d0*/  STG.E desc[UR4][R2.64], R9 ;  /* 0x0000000902007986 */ /* 0x000fe2000c101904 */
[----:B------:R-:W-:Y:S05]  /*02e0*/  EXIT ;  /* 0x000000000000794d */ /* 0x000fea0003800000 */
.L_x_0:
[----:B------:R-:W-:-:S00]  /*02f0*/  BRA `(.L_x_0) ;  /* 0xfffffffc00fc7947 */ /* 0x000fc0000383ffff */
[----:B------:R-:W-:-:S00]  /*0300*/  NOP ;  /* 0x0000000000007918 */ /* 0x000fc00000000000 */
[----:B------:R-:W-:-:S00]  /*0310*/  NOP ;  /* 0x0000000000007918 */ /* 0x000fc00000000000 */
[----:B------:R-:W-:-:S00]  /*0320*/  NOP ;  /* 0x0000000000007918 */ /* 0x000fc00000000000 */
[----:B------:R-:W-:-:S00]  /*0330*/  NOP ;  /* 0x0000000000007918 */ /* 0x000fc00000000000 */
[----:B------:R-:W-:-:S00]  /*0340*/  NOP ;  /* 0x0000000000007918 */ /* 0x000fc00000000000 */
[----:B------:R-:W-:-:S00]  /*0350*/  NOP ;  /* 0x0000000000007918 */ /* 0x000fc00000000000 */
[----:B------:R-:W-:-:S00]  /*0360*/  NOP ;  /* 0x0000000000007918 */ /* 0x000fc00000000000 */
[----:B------:R-:W-:-:S00]  /*0370*/  NOP ;  /* 0x0000000000007918 */ /* 0x000fc00000000000 */
.L_x_1:


//--------------------- .nv.constant0.triton_poi_fused_cat_8 --------------------------
	.section	.nv.constant0.triton_poi_fused_cat_8,"a",@progbits
	.sectionflags	@""
	.align	4
.nv.constant0.triton_poi_fused_cat_8:
	.zero		556
